	.headerflags	@"EF_CUDA_TEXMODE_UNIFIED EF_CUDA_64BIT_ADDRESS EF_CUDA_ACCELERATORS EF_CUDA_SM90 EF_CUDA_VIRTUAL_SM(EF_CUDA_SM90)"
	.elftype	@"ET_EXEC"


//--------------------- .nv.info                  --------------------------
	.section	.nv.info,"",@"SHT_CUDA_INFO"
	.align	4


	//----- nvinfo : EIATTR_REGCOUNT
	.align		4
        /*0000*/ 	.byte	0x04, 0x2f
        /*0002*/ 	.short	(.L_1 - .L_0)
	.align		4
.L_0:
        /*0004*/ 	.word	index@(triton_poi_fused_max_pool2d_with_indices_28)
        /*0008*/ 	.word	0x00000014


	//----- nvinfo : EIATTR_MIN_STACK_SIZE
	.align		4
.L_1:
        /*000c*/ 	.byte	0x04, 0x12
        /*000e*/ 	.short	(.L_3 - .L_2)
	.align		4
.L_2:
        /*0010*/ 	.word	index@(triton_poi_fused_max_pool2d_with_indices_28)
        /*0014*/ 	.word	0x00000000


	//----- nvinfo : EIATTR_FRAME_SIZE
	.align		4
.L_3:
        /*0018*/ 	.byte	0x04, 0x11
        /*001a*/ 	.short	(.L_5 - .L_4)
	.align		4
.L_4:
        /*001c*/ 	.word	index@(triton_poi_fused_max_pool2d_with_indices_28)
        /*0020*/ 	.word	0x00000000


	//----- nvinfo : EIATTR_MIN_STACK_SIZE
	.align		4
.L_5:
        /*0024*/ 	.byte	0x04, 0x12
        /*0026*/ 	.short	(.L_7 - .L_6)
	.align		4
.L_6:
        /*0028*/ 	.word	index@(triton_poi_fused_max_pool2d_with_indices_28)
        /*002c*/ 	.word	0x00000000
.L_7:


//--------------------- .nv.info.triton_poi_fused_max_pool2d_with_indices_28 --------------------------
	.section	.nv.info.triton_poi_fused_max_pool2d_with_indices_28,"",@"SHT_CUDA_INFO"
	.sectionflags	@""
	.align	4


	//----- nvinfo : EIATTR_CUDA_API_VERSION
	.align		4
        /*0000*/ 	.byte	0x04, 0x37
        /*0002*/ 	.short	(.L_9 - .L_8)
.L_8:
        /*0004*/ 	.word	0x0000007c


	//----- nvinfo : EIATTR_KPARAM_INFO
	.align		4
.L_9:
        /*0008*/ 	.byte	0x04, 0x17
        /*000a*/ 	.short	(.L_11 - .L_10)
.L_10:
        /*000c*/ 	.word	0x00000000
        /*0010*/ 	.short	0x0003
        /*0012*/ 	.short	0x0018
        /*0014*/ 	.byte	0x00, 0xf0, 0x11, 0x00


	//----- nvinfo : EIATTR_KPARAM_INFO
	.align		4
.L_11:
        /*0018*/ 	.byte	0x04, 0x17
        /*001a*/ 	.short	(.L_13 - .L_12)
.L_12:
        /*001c*/ 	.word	0x00000000
        /*0020*/ 	.short	0x0002
        /*0022*/ 	.short	0x0010
        /*0024*/ 	.byte	0x00, 0xf4, 0x21, 0x00


	//----- nvinfo : EIATTR_KPARAM_INFO
	.align		4
.L_13:
        /*0028*/ 	.byte	0x04, 0x17
        /*002a*/ 	.short	(.L_15 - .L_14)
.L_14:
        /*002c*/ 	.word	0x00000000
        /*0030*/ 	.short	0x0001
        /*0032*/ 	.short	0x0008
        /*0034*/ 	.byte	0x00, 0xf4, 0x21, 0x00


	//----- nvinfo : EIATTR_KPARAM_INFO
	.align		4
.L_15:
        /*0038*/ 	.byte	0x04, 0x17
        /*003a*/ 	.short	(.L_17 - .L_16)
.L_16:
        /*003c*/ 	.word	0x00000000
        /*0040*/ 	.short	0x0000
        /*0042*/ 	.short	0x0000
        /*0044*/ 	.byte	0x00, 0xf4, 0x21, 0x00


	//----- nvinfo : EIATTR_SPARSE_MMA_MASK
	.align		4
.L_17:
        /*0048*/ 	.byte	0x03, 0x50
        /*004a*/ 	.short	0x0000


	//----- nvinfo : EIATTR_MAXREG_COUNT
	.align		4
        /*004c*/ 	.byte	0x03, 0x1b
        /*004e*/ 	.short	0x00ff


	//----- nvinfo : EIATTR_EXIT_INSTR_OFFSETS
	.align		4
        /*0050*/ 	.byte	0x04, 0x1c
        /*0052*/ 	.short	(.L_19 - .L_18)


	//   ....[0]....
.L_18:
        /*0054*/ 	.word	0x000003d0


	//   ....[1]....
        /*0058*/ 	.word	0x000003f0


	//----- nvinfo : EIATTR_REQNTID
	.align		4
.L_19:
        /*005c*/ 	.byte	0x04, 0x10
        /*005e*/ 	.short	(.L_21 - .L_20)
.L_20:
        /*0060*/ 	.word	0x00000080
        /*0064*/ 	.word	0x00000001
        /*0068*/ 	.word	0x00000001


	//----- nvinfo : EIATTR_CBANK_PARAM_SIZE
	.align		4
.L_21:
        /*006c*/ 	.byte	0x03, 0x19
        /*006e*/ 	.short	0x001c


	//----- nvinfo : EIATTR_PARAM_CBANK
	.align		4
        /*0070*/ 	.byte	0x04, 0x0a
        /*0072*/ 	.short	(.L_23 - .L_22)
	.align		4
.L_22:
        /*0074*/ 	.word	index@(.nv.constant0.triton_poi_fused_max_pool2d_with_indices_28)
        /*0078*/ 	.short	0x0210
        /*007a*/ 	.short	0x001c


	//----- nvinfo : EIATTR_SW_WAR
	.align		4
.L_23:
        /*007c*/ 	.byte	0x04, 0x36
        /*007e*/ 	.short	(.L_25 - .L_24)
.L_24:
        /*0080*/ 	.word	0x00000008
.L_25:


//--------------------- .nv.callgraph             --------------------------
	.section	.nv.callgraph,"",@"SHT_CUDA_CALLGRAPH"
	.align	4
	.sectionentsize	8
	.align		4
        /*0000*/ 	.word	0x00000000
	.align		4
        /*0004*/ 	.word	0xffffffff
	.align		4
        /*0008*/ 	.word	0x00000000
	.align		4
        /*000c*/ 	.word	0xfffffffe
	.align		4
        /*0010*/ 	.word	0x00000000
	.align		4
        /*0014*/ 	.word	0xfffffffd
	.align		4
        /*0018*/ 	.word	0x00000000
	.align		4
        /*001c*/ 	.word	0xfffffffc


//--------------------- .text.triton_poi_fused_max_pool2d_with_indices_28 --------------------------
	.section	.text.triton_poi_fused_max_pool2d_with_indices_28,"ax",@progbits
	.align	128
        .global         triton_poi_fused_max_pool2d_with_indices_28
        .type           triton_poi_fused_max_pool2d_with_indices_28,@function
        .size           triton_poi_fused_max_pool2d_with_indices_28,(.L_x_1 - triton_poi_fused_max_pool2d_with_indices_28)
        .other          triton_poi_fused_max_pool2d_with_indices_28,@"STO_CUDA_ENTRY STV_DEFAULT"
triton_poi_fused_max_pool2d_with_indices_28:
.text.triton_poi_fused_max_pool2d_with_indices_28:
[----:B------:R-:W0:Y:S02]  /*0000*/  LDC R1, c[0x0][0x28] ;  /* 0x00000a00ff017b82 */ /* 0x000e240000000800 */
[----:B------:R-:W1:Y:S01]  /*0010*/  S2R R0, SR_TID.X ;  /* 0x0000000000007919 */ /* 0x000e620000002100 */
[----:B------:R-:W-:Y:S01]  /*0020*/  CS2R R16, SRZ ;  /* 0x0000000000107805 */ /* 0x000fe2000001ff00 */
[----:B------:R-:W-:Y:S01]  /*0030*/  ULDC.64 UR4, c[0x0][0x208] ;  /* 0x0000820000047ab9 */ /* 0x000fe20000000a00 */
[----:B------:R-:W2:Y:S01]  /*0040*/  S2R R3, SR_CTAID.X ;  /* 0x0000000000037919 */ /* 0x000ea20000002500 */
[----:B------:R-:W-:Y:S01]  /*0050*/  CS2R R6, SRZ ;  /* 0x0000000000067805 */ /* 0x000fe2000001ff00 */
[----:B------:R-:W-:Y:S01]  /*0060*/  ULDC.64 UR6, c[0x0][0x220] ;  /* 0x0000880000067ab9 */ /* 0x000fe20000000a00 */
[----:B-1----:R-:W-:-:S05]  /*0070*/  IMAD.SHL.U32 R0, R0, 0x2, RZ ;  /* 0x0000000200007824 */ /* 0x002fca00078e00ff */
[----:B------:R-:W-:-:S05]  /*0080*/  LOP3.LUT R0, R0, 0xfe, RZ, 0xc0, !PT ;  /* 0x000000fe00007812 */ /* 0x000fca00078ec0ff */
[----:B--2---:R-:W-:Y:S02]  /*0090*/  IMAD R0, R3, 0x100, R0 ;  /* 0x0000010003007824 */ /* 0x004fe400078e0200 */
[----:B------:R-:W1:Y:S03]  /*00a0*/  LDC.64 R2, c[0x0][0x210] ;  /* 0x00008400ff027b82 */ /* 0x000e660000000a00 */
[----:B------:R-:W-:Y:S02]  /*00b0*/  SHF.R.S32.HI R5, RZ, 0x1f, R0 ;  /* 0x0000001fff057819 */ /* 0x000fe40000011400 */
[----:B------:R-:W-:Y:S02]  /*00c0*/  ISETP.GE.AND P0, PT, R0, 0x800, PT ;  /* 0x000008000000780c */ /* 0x000fe40003f06270 */
[----:B------:R-:W-:-:S05]  /*00d0*/  LEA.HI R5, R5, R0, RZ, 0x9 ;  /* 0x0000000005057211 */ /* 0x000fca00078f48ff */
[C---:B------:R-:W-:Y:S01]  /*00e0*/  IMAD.SHL.U32 R4, R5.reuse, 0x4, RZ ;  /* 0x0000000405047824 */ /* 0x040fe200078e00ff */
[----:B------:R-:W-:-:S04]  /*00f0*/  LOP3.LUT R5, R5, 0xfffffe00, RZ, 0xc0, !PT ;  /* 0xfffffe0005057812 */ /* 0x000fc800078ec0ff */
[----:B------:R-:W-:-:S04]  /*0100*/  LOP3.LUT R4, R4, 0xfffff800, RZ, 0xc0, !PT ;  /* 0xfffff80004047812 */ /* 0x000fc800078ec0ff */
[----:B------:R-:W-:Y:S02]  /*0110*/  IADD3 R15, R4, R0, -R5 ;  /* 0x00000000040f7210 */ /* 0x000fe40007ffe805 */
[----:B------:R-:W-:-:S03]  /*0120*/  CS2R R4, SRZ ;  /* 0x0000000000047805 */ /* 0x000fc6000001ff00 */
[C---:B------:R-:W-:Y:S02]  /*0130*/  VIADD R11, R15.reuse, 0x200 ;  /* 0x000002000f0b7836 */ /* 0x040fe40000000000 */
[----:B-1----:R-:W-:-:S04]  /*0140*/  IMAD.WIDE R8, R15, 0x4, R2 ;  /* 0x000000040f087825 */ /* 0x002fc800078e0202 */
[--C-:B------:R-:W-:Y:S01]  /*0150*/  IMAD.WIDE R10, R11, 0x4, R2.reuse ;  /* 0x000000040b0a7825 */ /* 0x100fe200078e0202 */
[----:B------:R1:W2:Y:S03]  /*0160*/  @!P0 LDG.E.64 R16, desc[UR4][R8.64] ;  /* 0x0000000408108981 */ /* 0x0002a6000c1e1b00 */
[C---:B------:R-:W-:Y:S01]  /*0170*/  VIADD R13, R15.reuse, 0x400 ;  /* 0x000004000f0d7836 */ /* 0x040fe20000000000 */
[----:B------:R-:W2:Y:S01]  /*0180*/  @!P0 LDG.E.64 R4, desc[UR4][R10.64] ;  /* 0x000000040a048981 */ /* 0x000ea2000c1e1b00 */
[----:B------:R-:W-:Y:S02]  /*0190*/  VIADD R15, R15, 0x600 ;  /* 0x000006000f0f7836 */ /* 0x000fe40000000000 */
[--C-:B------:R-:W-:Y:S01]  /*01a0*/  IMAD.WIDE R12, R13, 0x4, R2.reuse ;  /* 0x000000040d0c7825 */ /* 0x100fe200078e0202 */
[----:B-1----:R-:W1:Y:S03]  /*01b0*/  LDC.64 R8, c[0x0][0x218] ;  /* 0x00008600ff087b82 */ /* 0x002e660000000a00 */
[----:B------:R-:W-:Y:S01]  /*01c0*/  IMAD.WIDE R14, R15, 0x4, R2 ;  /* 0x000000040f0e7825 */ /* 0x000fe200078e0202 */
[----:B------:R-:W3:Y:S01]  /*01d0*/  @!P0 LDG.E.64 R6, desc[UR4][R12.64] ;  /* 0x000000040c068981 */ /* 0x000ee2000c1e1b00 */
[----:B------:R-:W-:-:S06]  /*01e0*/  CS2R R2, SRZ ;  /* 0x0000000000027805 */ /* 0x000fcc000001ff00 */
[----:B------:R-:W4:Y:S01]  /*01f0*/  @!P0 LDG.E.64 R2, desc[UR4][R14.64] ;  /* 0x000000040e028981 */ /* 0x000f22000c1e1b00 */
[C---:B--2---:R-:W-:Y:S02]  /*0200*/  FSETP.GT.AND P1, PT, R4.reuse, R16, PT ;  /* 0x000000100400720b */ /* 0x044fe40003f24000 */
[C---:B------:R-:W-:Y:S02]  /*0210*/  FSETP.GT.AND P2, PT, R5.reuse, R17, PT ;  /* 0x000000110500720b */ /* 0x040fe40003f44000 */
[----:B------:R-:W-:Y:S02]  /*0220*/  FSETP.NAN.AND P3, PT, R4, R4, PT ;  /* 0x000000040400720b */ /* 0x000fe40003f68000 */
[----:B---3--:R-:W-:Y:S02]  /*0230*/  FSETP.NAN.AND P5, PT, R6, R6, PT ;  /* 0x000000060600720b */ /* 0x008fe40003fa8000 */
[----:B------:R-:W-:-:S05]  /*0240*/  FSETP.NAN.AND P6, PT, R5, R5, PT ;  /* 0x000000050500720b */ /* 0x000fca0003fc8000 */
[----:B------:R-:W-:Y:S02]  /*0250*/  @!P1 SEL R4, R4, R16, P3 ;  /* 0x0000001004049207 */ /* 0x000fe40001800000 */
[----:B----4-:R-:W-:Y:S02]  /*0260*/  FSETP.NAN.AND P3, PT, R2, R2, PT ;  /* 0x000000020200720b */ /* 0x010fe40003f68000 */
[----:B------:R-:W-:Y:S02]  /*0270*/  FSETP.GEU.AND P4, PT, R4, R6, PT ;  /* 0x000000060400720b */ /* 0x000fe40003f8e000 */
[----:B------:R-:W-:Y:S02]  /*0280*/  @!P2 SEL R5, R5, R17, P6 ;  /* 0x000000110505a207 */ /* 0x000fe40003000000 */
[----:B------:R-:W-:Y:S02]  /*0290*/  @!P5 SEL R6, R6, R4, !P4 ;  /* 0x000000040606d207 */ /* 0x000fe40006000000 */
[----:B------:R-:W-:-:S02]  /*02a0*/  FSETP.NAN.AND P6, PT, R7, R7, PT ;  /* 0x000000070700720b */ /* 0x000fc40003fc8000 */
[----:B------:R-:W-:Y:S02]  /*02b0*/  FSETP.GEU.AND P5, PT, R6, R2, PT ;  /* 0x000000020600720b */ /* 0x000fe40003fae000 */
[----:B------:R-:W-:Y:S02]  /*02c0*/  SEL R4, RZ, 0x1, !P1 ;  /* 0x00000001ff047807 */ /* 0x000fe40004800000 */
[----:B------:R-:W-:Y:S02]  /*02d0*/  @!P3 SEL R2, R2, R6, !P5 ;  /* 0x000000060202b207 */ /* 0x000fe40006800000 */
[----:B------:R-:W-:Y:S02]  /*02e0*/  FSETP.NAN.AND P1, PT, R3, R3, PT ;  /* 0x000000030300720b */ /* 0x000fe40003f28000 */
[----:B------:R-:W-:-:S04]  /*02f0*/  FSETP.GEU.AND P3, PT, R5, R7, PT ;  /* 0x000000070500720b */ /* 0x000fc80003f6e000 */
[----:B------:R-:W-:Y:S02]  /*0300*/  @!P6 SEL R7, R7, R5, !P3 ;  /* 0x000000050707e207 */ /* 0x000fe40005800000 */
[----:B------:R-:W-:Y:S02]  /*0310*/  SEL R5, RZ, 0x1, !P2 ;  /* 0x00000001ff057807 */ /* 0x000fe40005000000 */
[----:B------:R-:W-:Y:S02]  /*0320*/  FSETP.GEU.AND P2, PT, R7, R3, PT ;  /* 0x000000030700720b */ /* 0x000fe40003f4e000 */
[----:B------:R-:W-:Y:S02]  /*0330*/  SEL R4, R4, 0x2, P4 ;  /* 0x0000000204047807 */ /* 0x000fe40002000000 */
[----:B------:R-:W-:Y:S02]  /*0340*/  SEL R5, R5, 0x2, P3 ;  /* 0x0000000205057807 */ /* 0x000fe40001800000 */
[----:B------:R-:W-:-:S02]  /*0350*/  @!P1 SEL R3, R3, R7, !P2 ;  /* 0x0000000703039207 */ /* 0x000fc40005000000 */
[----:B------:R-:W-:Y:S02]  /*0360*/  SEL R7, R4, 0x3, P5 ;  /* 0x0000000304077807 */ /* 0x000fe40002800000 */
[----:B------:R-:W-:Y:S01]  /*0370*/  SEL R10, R5, 0x3, P2 ;  /* 0x00000003050a7807 */ /* 0x000fe20001000000 */
[----:B-1----:R-:W-:Y:S01]  /*0380*/  IMAD.WIDE R4, R0, 0x4, R8 ;  /* 0x0000000400047825 */ /* 0x002fe200078e0208 */
[----:B------:R-:W-:-:S03]  /*0390*/  IADD3 R6, P1, R0, UR6, RZ ;  /* 0x0000000600067c10 */ /* 0x000fc6000ff3e0ff */
[----:B------:R-:W-:Y:S01]  /*03a0*/  IMAD R9, R10, 0x100, R7 ;  /* 0x000001000a097824 */ /* 0x000fe200078e0207 */
[----:B------:R-:W-:Y:S01]  /*03b0*/  LEA.HI.X.SX32 R7, R0, UR7, 0x1, P1 ;  /* 0x0000000700077c11 */ /* 0x000fe200088f0eff */
[----:B------:R1:W-:Y:S01]  /*03c0*/  @!P0 STG.E.64 desc[UR4][R4.64], R2 ;  /* 0x0000000204008986 */ /* 0x0003e2000c101b04 */
[----:B------:R-:W-:Y:S07]  /*03d0*/  @P0 EXIT ;  /* 0x000000000000094d */ /* 0x000fee0003800000 */
[----:B------:R-:W-:Y:S01]  /*03e0*/  STG.E.U16 desc[UR4][R6.64], R9 ;  /* 0x0000000906007986 */ /* 0x000fe2000c101504 */
[----:B------:R-:W-:Y:S05]  /*03f0*/  EXIT ;  /* 0x000000000000794d */ /* 0x000fea0003800000 */
.L_x_0:
[----:B------:R-:W-:-:S00]  /*0400*/  BRA `(.L_x_0) ;  /* 0xfffffffc00fc7947 */ /* 0x000fc0000383ffff */
[----:B------:R-:W-:-:S00]  /*0410*/  NOP ;  /* 0x0000000000007918 */ /* 0x000fc00000000000 */
        /* <DEDUP_REMOVED lines=14> */
.L_x_1:


//--------------------- .nv.constant0.triton_poi_fused_max_pool2d_with_indices_28 --------------------------
	.section	.nv.constant0.triton_poi_fused_max_pool2d_with_indices_28,"a",@progbits
	.sectionflags	@""
	.align	4
.nv.constant0.triton_poi_fused_max_pool2d_with_indices_28:
	.zero		556
